//
// Generated by NVIDIA NVVM Compiler
//
// Compiler Build ID: CL-36424714
// Cuda compilation tools, release 13.0, V13.0.88
// Based on NVVM 20.0.0
//

.version 9.0
.target sm_100
.address_size 64

	// .globl	_Z6reduceILj32768EEvPfS0_
// _ZZ6reduceILj32768EEvPfS0_E12shared_input has been demoted

.visible .entry _Z6reduceILj32768EEvPfS0_(
	.param .u64 .ptr .align 1 _Z6reduceILj32768EEvPfS0__param_0,
	.param .u64 .ptr .align 1 _Z6reduceILj32768EEvPfS0__param_1
)
{
	.reg .pred 	%p<7>;
	.reg .b32 	%r<18>;
	.reg .b32 	%f<71>;
	.reg .b64 	%rd<13>;
	// demoted variable
	.shared .align 4 .b8 _ZZ6reduceILj32768EEvPfS0_E12shared_input[1024];
	ld.param.u64 	%rd5, [_Z6reduceILj32768EEvPfS0__param_0];
	ld.param.u64 	%rd4, [_Z6reduceILj32768EEvPfS0__param_1];
	cvta.to.global.u64 	%rd6, %rd5;
	mov.u32 	%r1, %tid.x;
	mov.u32 	%r2, %ctaid.x;
	shl.b32 	%r10, %r2, 15;
	shl.b32 	%r11, %r1, 2;
	mov.u32 	%r12, _ZZ6reduceILj32768EEvPfS0_E12shared_input;
	add.s32 	%r3, %r12, %r11;
	mov.b32 	%r16, 0;
	st.volatile.shared.u32 	[%r3], %r16;
	or.b32  	%r13, %r1, %r10;
	mul.wide.u32 	%rd7, %r13, 4;
	add.s64 	%rd8, %rd7, %rd6;
	add.s64 	%rd12, %rd8, 8192;
$L__BB0_1:
	ld.global.f32 	%f1, [%rd12+-8192];
	ld.volatile.shared.f32 	%f2, [%r3];
	add.f32 	%f3, %f1, %f2;
	st.volatile.shared.f32 	[%r3], %f3;
	ld.global.f32 	%f4, [%rd12+-7168];
	ld.volatile.shared.f32 	%f5, [%r3];
	add.f32 	%f6, %f4, %f5;
	st.volatile.shared.f32 	[%r3], %f6;
	ld.global.f32 	%f7, [%rd12+-6144];
	ld.volatile.shared.f32 	%f8, [%r3];
	add.f32 	%f9, %f7, %f8;
	st.volatile.shared.f32 	[%r3], %f9;
	ld.global.f32 	%f10, [%rd12+-5120];
	ld.volatile.shared.f32 	%f11, [%r3];
	add.f32 	%f12, %f10, %f11;
	st.volatile.shared.f32 	[%r3], %f12;
	ld.global.f32 	%f13, [%rd12+-4096];
	ld.volatile.shared.f32 	%f14, [%r3];
	add.f32 	%f15, %f13, %f14;
	st.volatile.shared.f32 	[%r3], %f15;
	ld.global.f32 	%f16, [%rd12+-3072];
	ld.volatile.shared.f32 	%f17, [%r3];
	add.f32 	%f18, %f16, %f17;
	st.volatile.shared.f32 	[%r3], %f18;
	ld.global.f32 	%f19, [%rd12+-2048];
	ld.volatile.shared.f32 	%f20, [%r3];
	add.f32 	%f21, %f19, %f20;
	st.volatile.shared.f32 	[%r3], %f21;
	ld.global.f32 	%f22, [%rd12+-1024];
	ld.volatile.shared.f32 	%f23, [%r3];
	add.f32 	%f24, %f22, %f23;
	st.volatile.shared.f32 	[%r3], %f24;
	ld.global.f32 	%f25, [%rd12];
	ld.volatile.shared.f32 	%f26, [%r3];
	add.f32 	%f27, %f25, %f26;
	st.volatile.shared.f32 	[%r3], %f27;
	ld.global.f32 	%f28, [%rd12+1024];
	ld.volatile.shared.f32 	%f29, [%r3];
	add.f32 	%f30, %f28, %f29;
	st.volatile.shared.f32 	[%r3], %f30;
	ld.global.f32 	%f31, [%rd12+2048];
	ld.volatile.shared.f32 	%f32, [%r3];
	add.f32 	%f33, %f31, %f32;
	st.volatile.shared.f32 	[%r3], %f33;
	ld.global.f32 	%f34, [%rd12+3072];
	ld.volatile.shared.f32 	%f35, [%r3];
	add.f32 	%f36, %f34, %f35;
	st.volatile.shared.f32 	[%r3], %f36;
	ld.global.f32 	%f37, [%rd12+4096];
	ld.volatile.shared.f32 	%f38, [%r3];
	add.f32 	%f39, %f37, %f38;
	st.volatile.shared.f32 	[%r3], %f39;
	ld.global.f32 	%f40, [%rd12+5120];
	ld.volatile.shared.f32 	%f41, [%r3];
	add.f32 	%f42, %f40, %f41;
	st.volatile.shared.f32 	[%r3], %f42;
	ld.global.f32 	%f43, [%rd12+6144];
	ld.volatile.shared.f32 	%f44, [%r3];
	add.f32 	%f45, %f43, %f44;
	st.volatile.shared.f32 	[%r3], %f45;
	ld.global.f32 	%f46, [%rd12+7168];
	ld.volatile.shared.f32 	%f47, [%r3];
	add.f32 	%f48, %f46, %f47;
	st.volatile.shared.f32 	[%r3], %f48;
	add.s32 	%r16, %r16, 16;
	add.s64 	%rd12, %rd12, 16384;
	setp.ne.s32 	%p1, %r16, 128;
	@%p1 bra 	$L__BB0_1;
	bar.sync 	0;
	mov.u32 	%r17, %ntid.x;
	setp.lt.u32 	%p2, %r17, 66;
	@%p2 bra 	$L__BB0_6;
$L__BB0_3:
	shr.u32 	%r8, %r17, 1;
	setp.ge.u32 	%p3, %r1, %r8;
	@%p3 bra 	$L__BB0_5;
	shl.b32 	%r14, %r8, 2;
	add.s32 	%r15, %r3, %r14;
	ld.volatile.shared.f32 	%f49, [%r15];
	ld.volatile.shared.f32 	%f50, [%r3];
	add.f32 	%f51, %f49, %f50;
	st.volatile.shared.f32 	[%r3], %f51;
$L__BB0_5:
	bar.sync 	0;
	setp.gt.u32 	%p4, %r17, 131;
	mov.u32 	%r17, %r8;
	@%p4 bra 	$L__BB0_3;
$L__BB0_6:
	setp.gt.u32 	%p5, %r1, 31;
	@%p5 bra 	$L__BB0_9;
	ld.volatile.shared.f32 	%f52, [%r3+128];
	ld.volatile.shared.f32 	%f53, [%r3];
	add.f32 	%f54, %f52, %f53;
	st.volatile.shared.f32 	[%r3], %f54;
	ld.volatile.shared.f32 	%f55, [%r3+64];
	ld.volatile.shared.f32 	%f56, [%r3];
	add.f32 	%f57, %f55, %f56;
	st.volatile.shared.f32 	[%r3], %f57;
	ld.volatile.shared.f32 	%f58, [%r3+32];
	ld.volatile.shared.f32 	%f59, [%r3];
	add.f32 	%f60, %f58, %f59;
	st.volatile.shared.f32 	[%r3], %f60;
	ld.volatile.shared.f32 	%f61, [%r3+16];
	ld.volatile.shared.f32 	%f62, [%r3];
	add.f32 	%f63, %f61, %f62;
	st.volatile.shared.f32 	[%r3], %f63;
	ld.volatile.shared.f32 	%f64, [%r3+8];
	ld.volatile.shared.f32 	%f65, [%r3];
	add.f32 	%f66, %f64, %f65;
	st.volatile.shared.f32 	[%r3], %f66;
	ld.volatile.shared.f32 	%f67, [%r3+4];
	ld.volatile.shared.f32 	%f68, [%r3];
	add.f32 	%f69, %f67, %f68;
	st.volatile.shared.f32 	[%r3], %f69;
	setp.ne.s32 	%p6, %r1, 0;
	@%p6 bra 	$L__BB0_9;
	ld.volatile.shared.f32 	%f70, [_ZZ6reduceILj32768EEvPfS0_E12shared_input];
	cvta.to.global.u64 	%rd9, %rd4;
	mul.wide.u32 	%rd10, %r2, 4;
	add.s64 	%rd11, %rd9, %rd10;
	st.global.f32 	[%rd11], %f70;
$L__BB0_9:
	ret;

}


// ===== COMPILED SASS (sm_100) =====

	.target	sm_100

	.elftype	@"ET_EXEC"


//--------------------- .note.nv.tkinfo           --------------------------
	.section	.note.nv.tkinfo,"",@"SHT_NOTE"
	.sectionflags	@"SHF_NOTE_NV_TKINFO"
	.tkinfo
        /*0018*/ 	.word	0x00000002
        /*0030*/ 	.string	""
        /*0030*/ 	.string	"ptxas"
        /*0030*/ 	.string	"Cuda compilation tools, release 13.0, V13.0.88"
        /*0030*/ 	.string	"Build cuda_13.0.r13.0/compiler.36424714_0"
        /*0030*/ 	.string	"-arch sm_100 -m 64 "



//--------------------- .note.nv.cuinfo           --------------------------
	.section	.note.nv.cuinfo,"",@"SHT_NOTE"
	.sectionflags	@"SHF_NOTE_NV_CUINFO"
        /*0018*/ 	.short	0x0002
        /*001a*/ 	.short	0x0064
        /*001c*/ 	.short	0x0082
	.zero		2


//--------------------- .nv.info                  --------------------------
	.section	.nv.info,"",@"SHT_CUDA_INFO"
	.align	4


	//----- nvinfo : EIATTR_REGCOUNT
	.align		4
        /*0000*/ 	.byte	0x04, 0x2f
        /*0002*/ 	.short	(.L_1 - .L_0)
	.align		4
.L_0:
        /*0004*/ 	.word	index@(_Z6reduceILj32768EEvPfS0_)
        /*0008*/ 	.word	0x00000015


	//----- nvinfo : EIATTR_FRAME_SIZE
	.align		4
.L_1:
        /*000c*/ 	.byte	0x04, 0x11
        /*000e*/ 	.short	(.L_3 - .L_2)
	.align		4
.L_2:
        /*0010*/ 	.word	index@(_Z6reduceILj32768EEvPfS0_)
        /*0014*/ 	.word	0x00000000


	//----- nvinfo : EIATTR_MIN_STACK_SIZE
	.align		4
.L_3:
        /*0018*/ 	.byte	0x04, 0x12
        /*001a*/ 	.short	(.L_5 - .L_4)
	.align		4
.L_4:
        /*001c*/ 	.word	index@(_Z6reduceILj32768EEvPfS0_)
        /*0020*/ 	.word	0x00000000
.L_5:


//--------------------- .nv.compat                --------------------------
	.section	.nv.compat,"",@"SHT_CUDA_COMPAT_INFO"
	.align	4
        /*0000*/ 	.byte	0x02, 0x09, 0x00, 0x00, 0x02, 0x02, 0x01, 0x00, 0x02, 0x05, 0x05, 0x00, 0x03, 0x07, 0x01, 0x01
        /*0010*/ 	.byte	0x02, 0x03, 0x00, 0x00, 0x02, 0x06, 0x01, 0x00, 0x04, 0x0b, 0x08, 0x00, 0x09, 0x00, 0x00, 0x00
        /*0020*/ 	.byte	0x00, 0x00, 0x00, 0x00


//--------------------- .nv.info._Z6reduceILj32768EEvPfS0_ --------------------------
	.section	.nv.info._Z6reduceILj32768EEvPfS0_,"",@"SHT_CUDA_INFO"
	.sectionflags	@""
	.align	4


	//----- nvinfo : EIATTR_CUDA_API_VERSION
	.align		4
        /*0000*/ 	.byte	0x04, 0x37
        /*0002*/ 	.short	(.L_7 - .L_6)
.L_6:
        /*0004*/ 	.word	0x00000082


	//----- nvinfo : EIATTR_KPARAM_INFO
	.align		4
.L_7:
        /*0008*/ 	.byte	0x04, 0x17
        /*000a*/ 	.short	(.L_9 - .L_8)
.L_8:
        /*000c*/ 	.word	0x00000000
        /*0010*/ 	.short	0x0001
        /*0012*/ 	.short	0x0008
        /*0014*/ 	.byte	0x00, 0xf5, 0x21, 0x00


	//----- nvinfo : EIATTR_KPARAM_INFO
	.align		4
.L_9:
        /*0018*/ 	.byte	0x04, 0x17
        /*001a*/ 	.short	(.L_11 - .L_10)
.L_10:
        /*001c*/ 	.word	0x00000000
        /*0020*/ 	.short	0x0000
        /*0022*/ 	.short	0x0000
        /*0024*/ 	.byte	0x00, 0xf5, 0x21, 0x00


	//----- nvinfo : EIATTR_SPARSE_MMA_MASK
	.align		4
.L_11:
        /*0028*/ 	.byte	0x03, 0x50
        /*002a*/ 	.short	0x0000


	//----- nvinfo : EIATTR_MAXREG_COUNT
	.align		4
        /*002c*/ 	.byte	0x03, 0x1b
        /*002e*/ 	.short	0x00ff


	//----- nvinfo : EIATTR_NUM_BARRIERS
	.align		4
        /*0030*/ 	.byte	0x02, 0x4c
        /*0032*/ 	.byte	0x01
	.zero		1


	//----- nvinfo : EIATTR_MERCURY_ISA_VERSION
	.align		4
        /*0034*/ 	.byte	0x03, 0x5f
        /*0036*/ 	.short	0x0101


	//----- nvinfo : EIATTR_VRC_CTA_INIT_COUNT
	.align		4
        /*0038*/ 	.byte	0x02, 0x4a
	.zero		1
	.zero		1


	//----- nvinfo : EIATTR_EXIT_INSTR_OFFSETS
	.align		4
        /*003c*/ 	.byte	0x04, 0x1c
        /*003e*/ 	.short	(.L_13 - .L_12)


	//   ....[0]....
.L_12:
        /*0040*/ 	.word	0x00000660


	//   ....[1]....
        /*0044*/ 	.word	0x00000800


	//   ....[2]....
        /*0048*/ 	.word	0x00000880


	//----- nvinfo : EIATTR_CBANK_PARAM_SIZE
	.align		4
.L_13:
        /*004c*/ 	.byte	0x03, 0x19
        /*004e*/ 	.short	0x0010


	//----- nvinfo : EIATTR_PARAM_CBANK
	.align		4
        /*0050*/ 	.byte	0x04, 0x0a
        /*0052*/ 	.short	(.L_15 - .L_14)
	.align		4
.L_14:
        /*0054*/ 	.word	index@(.nv.constant0._Z6reduceILj32768EEvPfS0_)
        /*0058*/ 	.short	0x0380
        /*005a*/ 	.short	0x0010


	//----- nvinfo : EIATTR_SW_WAR
	.align		4
.L_15:
        /*005c*/ 	.byte	0x04, 0x36
        /*005e*/ 	.short	(.L_17 - .L_16)
.L_16:
        /*0060*/ 	.word	0x00000008
.L_17:


//--------------------- .nv.callgraph             --------------------------
	.section	.nv.callgraph,"",@"SHT_CUDA_CALLGRAPH"
	.align	4
	.sectionentsize	8
	.align		4
        /*0000*/ 	.word	0x00000000
	.align		4
        /*0004*/ 	.word	0xffffffff
	.align		4
        /*0008*/ 	.word	0x00000000
	.align		4
        /*000c*/ 	.word	0xfffffffe
	.align		4
        /*0010*/ 	.word	0x00000000
	.align		4
        /*0014*/ 	.word	0xfffffffd
	.align		4
        /*0018*/ 	.word	0x00000000
	.align		4
        /*001c*/ 	.word	0xfffffffc


//--------------------- .text._Z6reduceILj32768EEvPfS0_ --------------------------
	.section	.text._Z6reduceILj32768EEvPfS0_,"ax",@progbits
	.align	128
        .global         _Z6reduceILj32768EEvPfS0_
        .type           _Z6reduceILj32768EEvPfS0_,@function
        .size           _Z6reduceILj32768EEvPfS0_,(.L_x_4 - _Z6reduceILj32768EEvPfS0_)
        .other          _Z6reduceILj32768EEvPfS0_,@"STO_CUDA_ENTRY STV_DEFAULT"
_Z6reduceILj32768EEvPfS0_:
.text._Z6reduceILj32768EEvPfS0_:
[----:B------:R-:W-:Y:S01]  /*0000*/  LDC R1, c[0x0][0x37c] ;  /* 0x0000df00ff017b82 */ /* 0x000fe20000000800 */
[----:B------:R-:W0:Y:S07]  /*0010*/  S2R R4, SR_TID.X ;  /* 0x0000000000047919 */ /* 0x000e2e0000002100 */
[----:B------:R-:W1:Y:S01]  /*0020*/  S2UR UR5, SR_CgaCtaId ;  /* 0x00000000000579c3 */ /* 0x000e620000008800 */
[----:B------:R-:W-:Y:S01]  /*0030*/  UMOV UR4, 0x400 ;  /* 0x0000040000047882 */ /* 0x000fe20000000000 */
[----:B------:R-:W2:Y:S01]  /*0040*/  LDCU.64 UR6, c[0x0][0x358] ;  /* 0x00006b00ff0677ac */ /* 0x000ea20008000a00 */
[----:B------:R-:W3:Y:S05]  /*0050*/  S2R R0, SR_CTAID.X ;  /* 0x0000000000007919 */ /* 0x000eea0000002500 */
[----:B------:R-:W4:Y:S01]  /*0060*/  LDC.64 R2, c[0x0][0x380] ;  /* 0x0000e000ff027b82 */ /* 0x000f220000000a00 */
[----:B-1----:R-:W-:-:S06]  /*0070*/  ULEA UR4, UR5, UR4, 0x18 ;  /* 0x0000000405047291 */ /* 0x002fcc000f8ec0ff */
[----:B0-----:R-:W-:Y:S01]  /*0080*/  LEA R5, R4, UR4, 0x2 ;  /* 0x0000000404057c11 */ /* 0x001fe2000f8e10ff */
[----:B------:R-:W-:Y:S01]  /*0090*/  UMOV UR4, URZ ;  /* 0x000000ff00047c82 */ /* 0x000fe20008000000 */
[----:B---3--:R-:W-:-:S03]  /*00a0*/  SHF.L.U32 R7, R0, 0xf, RZ ;  /* 0x0000000f00077819 */ /* 0x008fc600000006ff */
[----:B------:R0:W-:Y:S01]  /*00b0*/  STS [R5], RZ ;  /* 0x000000ff05007388 */ /* 0x0001e20000000800 */
[----:B------:R-:W-:-:S05]  /*00c0*/  LOP3.LUT R7, R4, R7, RZ, 0xfc, !PT ;  /* 0x0000000704077212 */ /* 0x000fca00078efcff */
[----:B----4-:R-:W-:-:S03]  /*00d0*/  IMAD.WIDE.U32 R2, R7, 0x4, R2 ;  /* 0x0000000407027825 */ /* 0x010fc600078e0002 */
[----:B------:R-:W-:-:S04]  /*00e0*/  IADD3 R2, P0, PT, R2, 0x2000, RZ ;  /* 0x0000200002027810 */ /* 0x000fc80007f1e0ff */
[----:B0-2---:R-:W-:-:S09]  /*00f0*/  IADD3.X R3, PT, PT, RZ, R3, RZ, P0, !PT ;  /* 0x00000003ff037210 */ /* 0x005fd200007fe4ff */
.L_x_0:
[----:B------:R-:W2:Y:S04]  /*0100*/  LDG.E R7, desc[UR6][R2.64+-0x2000] ;  /* 0xffe0000602077981 */ /* 0x000ea8000c1e1900 */
[----:B------:R-:W3:Y:S04]  /*0110*/  LDG.E R9, desc[UR6][R2.64+-0x1c00] ;  /* 0xffe4000602097981 */ /* 0x000ee8000c1e1900 */
[----:B------:R-:W4:Y:S04]  /*0120*/  LDG.E R11, desc[UR6][R2.64+-0x1800] ;  /* 0xffe80006020b7981 */ /* 0x000f28000c1e1900 */
[----:B------:R-:W5:Y:S04]  /*0130*/  LDG.E R13, desc[UR6][R2.64+-0x1400] ;  /* 0xffec0006020d7981 */ /* 0x000f68000c1e1900 */
[----:B------:R-:W5:Y:S04]  /*0140*/  LDG.E R15, desc[UR6][R2.64+-0x1000] ;  /* 0xfff00006020f7981 */ /* 0x000f68000c1e1900 */
[----:B------:R-:W5:Y:S04]  /*0150*/  LDG.E R17, desc[UR6][R2.64+-0xc00] ;  /* 0xfff4000602117981 */ /* 0x000f68000c1e1900 */
[----:B------:R-:W2:Y:S04]  /*0160*/  LDS R8, [R5] ;  /* 0x0000000005087984 */ /* 0x000ea80000000800 */
[----:B------:R-:W5:Y:S01]  /*0170*/  LDG.E R6, desc[UR6][R2.64+-0x800] ;  /* 0xfff8000602067981 */ /* 0x000f62000c1e1900 */
[----:B0-2---:R-:W-:-:S03]  /*0180*/  FADD R10, R7, R8 ;  /* 0x00000008070a7221 */ /* 0x005fc60000000000 */
[----:B------:R-:W2:Y:S04]  /*0190*/  LDG.E R7, desc[UR6][R2.64+-0x400] ;  /* 0xfffc000602077981 */ /* 0x000ea8000c1e1900 */
[----:B------:R0:W-:Y:S04]  /*01a0*/  STS [R5], R10 ;  /* 0x0000000a05007388 */ /* 0x0001e80000000800 */
[----:B------:R-:W3:Y:S04]  /*01b0*/  LDS R8, [R5] ;  /* 0x0000000005087984 */ /* 0x000ee80000000800 */
[----:B0-----:R-:W2:Y:S01]  /*01c0*/  LDG.E R10, desc[UR6][R2.64+0x800] ;  /* 0x00080006020a7981 */ /* 0x001ea2000c1e1900 */
[----:B---3--:R-:W-:-:S03]  /*01d0*/  FADD R12, R9, R8 ;  /* 0x00000008090c7221 */ /* 0x008fc60000000000 */
[----:B------:R-:W3:Y:S04]  /*01e0*/  LDG.E R8, desc[UR6][R2.64] ;  /* 0x0000000602087981 */ /* 0x000ee8000c1e1900 */
[----:B------:R-:W-:Y:S04]  /*01f0*/  STS [R5], R12 ;  /* 0x0000000c05007388 */ /* 0x000fe80000000800 */
[----:B------:R-:W4:Y:S04]  /*0200*/  LDS R14, [R5] ;  /* 0x00000000050e7984 */ /* 0x000f280000000800 */
[----:B------:R-:W3:Y:S01]  /*0210*/  LDG.E R9, desc[UR6][R2.64+0x400] ;  /* 0x0004000602097981 */ /* 0x000ee2000c1e1900 */
[----:B----4-:R-:W-:-:S05]  /*0220*/  FADD R14, R11, R14 ;  /* 0x0000000e0b0e7221 */ /* 0x010fca0000000000 */
[----:B------:R-:W-:Y:S04]  /*0230*/  STS [R5], R14 ;  /* 0x0000000e05007388 */ /* 0x000fe80000000800 */
[----:B------:R-:W5:Y:S02]  /*0240*/  LDS R16, [R5] ;  /* 0x0000000005107984 */ /* 0x000f640000000800 */
[----:B-----5:R-:W-:Y:S02]  /*0250*/  FADD R16, R13, R16 ;  /* 0x000000100d107221 */ /* 0x020fe40000000000 */
[----:B------:R-:W4:Y:S04]  /*0260*/  LDG.E R13, desc[UR6][R2.64+0xc00] ;  /* 0x000c0006020d7981 */ /* 0x000f28000c1e1900 */
[----:B------:R0:W-:Y:S04]  /*0270*/  STS [R5], R16 ;  /* 0x0000001005007388 */ /* 0x0001e80000000800 */
[----:B------:R-:W1:Y:S04]  /*0280*/  LDS R18, [R5] ;  /* 0x0000000005127984 */ /* 0x000e680000000800 */
[----:B0-----:R-:W5:Y:S01]  /*0290*/  LDG.E R16, desc[UR6][R2.64+0x1800] ;  /* 0x0018000602107981 */ /* 0x001f62000c1e1900 */
[----:B-1----:R-:W-:-:S03]  /*02a0*/  FADD R18, R15, R18 ;  /* 0x000000120f127221 */ /* 0x002fc60000000000 */
[----:B------:R-:W5:Y:S04]  /*02b0*/  LDG.E R15, desc[UR6][R2.64+0x1000] ;  /* 0x00100006020f7981 */ /* 0x000f68000c1e1900 */
[----:B------:R-:W-:Y:S04]  /*02c0*/  STS [R5], R18 ;  /* 0x0000001205007388 */ /* 0x000fe80000000800 */
[----:B------:R-:W0:Y:S02]  /*02d0*/  LDS R12, [R5] ;  /* 0x00000000050c7984 */ /* 0x000e240000000800 */
[----:B0-----:R-:W-:-:S02]  /*02e0*/  FADD R12, R17, R12 ;  /* 0x0000000c110c7221 */ /* 0x001fc40000000000 */
[----:B------:R0:W5:Y:S04]  /*02f0*/  LDG.E R17, desc[UR6][R2.64+0x1c00] ;  /* 0x001c000602117981 */ /* 0x000168000c1e1900 */
[----:B------:R-:W-:Y:S04]  /*0300*/  STS [R5], R12 ;  /* 0x0000000c05007388 */ /* 0x000fe80000000800 */
[----:B------:R-:W1:Y:S02]  /*0310*/  LDS R11, [R5] ;  /* 0x00000000050b7984 */ /* 0x000e640000000800 */
[----:B-1----:R-:W-:-:S02]  /*0320*/  FADD R6, R6, R11 ;  /* 0x0000000b06067221 */ /* 0x002fc40000000000 */
[----:B------:R-:W5:Y:S04]  /*0330*/  LDG.E R11, desc[UR6][R2.64+0x1400] ;  /* 0x00140006020b7981 */ /* 0x000f68000c1e1900 */
[----:B------:R-:W-:Y:S04]  /*0340*/  STS [R5], R6 ;  /* 0x0000000605007388 */ /* 0x000fe80000000800 */
[----:B------:R-:W2:Y:S02]  /*0350*/  LDS R14, [R5] ;  /* 0x00000000050e7984 */ /* 0x000ea40000000800 */
[----:B--2---:R-:W-:-:S05]  /*0360*/  FADD R14, R7, R14 ;  /* 0x0000000e070e7221 */ /* 0x004fca0000000000 */
[----:B------:R-:W-:Y:S04]  /*0370*/  STS [R5], R14 ;  /* 0x0000000e05007388 */ /* 0x000fe80000000800 */
[----:B------:R-:W3:Y:S02]  /*0380*/  LDS R7, [R5] ;  /* 0x0000000005077984 */ /* 0x000ee40000000800 */
[----:B---3--:R-:W-:-:S05]  /*0390*/  FADD R8, R8, R7 ;  /* 0x0000000708087221 */ /* 0x008fca0000000000 */
[----:B------:R-:W-:Y:S04]  /*03a0*/  STS [R5], R8 ;  /* 0x0000000805007388 */ /* 0x000fe80000000800 */
[----:B------:R-:W1:Y:S02]  /*03b0*/  LDS R12, [R5] ;  /* 0x00000000050c7984 */ /* 0x000e640000000800 */
[----:B-1----:R-:W-:-:S05]  /*03c0*/  FADD R12, R9, R12 ;  /* 0x0000000c090c7221 */ /* 0x002fca0000000000 */
[----:B------:R-:W-:Y:S04]  /*03d0*/  STS [R5], R12 ;  /* 0x0000000c05007388 */ /* 0x000fe80000000800 */
[----:B------:R-:W1:Y:S02]  /*03e0*/  LDS R7, [R5] ;  /* 0x0000000005077984 */ /* 0x000e640000000800 */
[----:B-1----:R-:W-:-:S05]  /*03f0*/  FADD R10, R10, R7 ;  /* 0x000000070a0a7221 */ /* 0x002fca0000000000 */
[----:B------:R-:W-:Y:S04]  /*0400*/  STS [R5], R10 ;  /* 0x0000000a05007388 */ /* 0x000fe80000000800 */
[----:B------:R-:W4:Y:S02]  /*0410*/  LDS R6, [R5] ;  /* 0x0000000005067984 */ /* 0x000f240000000800 */
[----:B----4-:R-:W-:-:S05]  /*0420*/  FADD R6, R13, R6 ;  /* 0x000000060d067221 */ /* 0x010fca0000000000 */
[----:B------:R-:W-:Y:S04]  /*0430*/  STS [R5], R6 ;  /* 0x0000000605007388 */ /* 0x000fe80000000800 */
[----:B------:R-:W5:Y:S02]  /*0440*/  LDS R8, [R5] ;  /* 0x0000000005087984 */ /* 0x000f640000000800 */
[----:B-----5:R-:W-:-:S05]  /*0450*/  FADD R8, R15, R8 ;  /* 0x000000080f087221 */ /* 0x020fca0000000000 */
[----:B------:R-:W-:Y:S04]  /*0460*/  STS [R5], R8 ;  /* 0x0000000805007388 */ /* 0x000fe80000000800 */
[----:B------:R-:W1:Y:S02]  /*0470*/  LDS R14, [R5] ;  /* 0x00000000050e7984 */ /* 0x000e640000000800 */
[----:B-1----:R-:W-:-:S05]  /*0480*/  FADD R14, R11, R14 ;  /* 0x0000000e0b0e7221 */ /* 0x002fca0000000000 */
[----:B------:R-:W-:Y:S04]  /*0490*/  STS [R5], R14 ;  /* 0x0000000e05007388 */ /* 0x000fe80000000800 */
[----:B------:R-:W1:Y:S02]  /*04a0*/  LDS R7, [R5] ;  /* 0x0000000005077984 */ /* 0x000e640000000800 */
[----:B-1----:R-:W-:-:S05]  /*04b0*/  FADD R16, R16, R7 ;  /* 0x0000000710107221 */ /* 0x002fca0000000000 */
[----:B------:R-:W-:Y:S04]  /*04c0*/  STS [R5], R16 ;  /* 0x0000001005007388 */ /* 0x000fe80000000800 */
[----:B------:R-:W1:Y:S01]  /*04d0*/  LDS R10, [R5] ;  /* 0x00000000050a7984 */ /* 0x000e620000000800 */
[----:B------:R-:W-:-:S04]  /*04e0*/  UIADD3 UR4, UPT, UPT, UR4, 0x10, URZ ;  /* 0x0000001004047890 */ /* 0x000fc8000fffe0ff */
[----:B------:R-:W-:Y:S01]  /*04f0*/  UISETP.NE.AND UP0, UPT, UR4, 0x80, UPT ;  /* 0x000000800400788c */ /* 0x000fe2000bf05270 */
[----:B0-----:R-:W-:-:S04]  /*0500*/  IADD3 R2, P0, PT, R2, 0x4000, RZ ;  /* 0x0000400002027810 */ /* 0x001fc80007f1e0ff */
[----:B------:R-:W-:Y:S01]  /*0510*/  IADD3.X R3, PT, PT, RZ, R3, RZ, P0, !PT ;  /* 0x00000003ff037210 */ /* 0x000fe200007fe4ff */
[----:B-1----:R-:W-:-:S05]  /*0520*/  FADD R10, R17, R10 ;  /* 0x0000000a110a7221 */ /* 0x002fca0000000000 */
[----:B------:R0:W-:Y:S01]  /*0530*/  STS [R5], R10 ;  /* 0x0000000a05007388 */ /* 0x0001e20000000800 */
[----:B------:R-:W-:Y:S05]  /*0540*/  BRA.U UP0, `(.L_x_0) ;  /* 0xfffffff900ec7547 */ /* 0x000fea000b83ffff */
[----:B------:R-:W1:Y:S01]  /*0550*/  LDCU UR4, c[0x0][0x360] ;  /* 0x00006c00ff0477ac */ /* 0x000e620008000800 */
[----:B------:R-:W-:Y:S01]  /*0560*/  BAR.SYNC.DEFER_BLOCKING 0x0 ;  /* 0x0000000000007b1d */ /* 0x000fe20000010000 */
[----:B------:R-:W-:Y:S01]  /*0570*/  ISETP.GT.U32.AND P0, PT, R4, 0x1f, PT ;  /* 0x0000001f0400780c */ /* 0x000fe20003f04070 */
[----:B-1----:R-:W-:-:S09]  /*0580*/  UISETP.GE.U32.AND UP0, UPT, UR4, 0x42, UPT ;  /* 0x000000420400788c */ /* 0x002fd2000bf06070 */
[----:B------:R-:W-:Y:S05]  /*0590*/  BRA.U !UP0, `(.L_x_1) ;  /* 0x0000000108307547 */ /* 0x000fea000b800000 */
[----:B------:R-:W-:-:S07]  /*05a0*/  MOV R2, UR4 ;  /* 0x0000000400027c02 */ /* 0x000fce0008000f00 */
.L_x_2:
[----:B------:R-:W-:-:S04]  /*05b0*/  SHF.R.U32.HI R7, RZ, 0x1, R2 ;  /* 0x00000001ff077819 */ /* 0x000fc80000011602 */
[----:B------:R-:W-:-:S13]  /*05c0*/  ISETP.GE.U32.AND P1, PT, R4, R7, PT ;  /* 0x000000070400720c */ /* 0x000fda0003f26070 */
[----:B------:R-:W-:-:S06]  /*05d0*/  @!P1 LEA R3, R7, R5, 0x2 ;  /* 0x0000000507039211 */ /* 0x000fcc00078e10ff */
[----:B------:R-:W-:Y:S04]  /*05e0*/  @!P1 LDS R3, [R3] ;  /* 0x0000000003039984 */ /* 0x000fe80000000800 */
[----:B------:R-:W1:Y:S02]  /*05f0*/  @!P1 LDS R6, [R5] ;  /* 0x0000000005069984 */ /* 0x000e640000000800 */
[----:B-1----:R-:W-:-:S05]  /*0600*/  @!P1 FADD R6, R3, R6 ;  /* 0x0000000603069221 */ /* 0x002fca0000000000 */
[----:B------:R1:W-:Y:S01]  /*0610*/  @!P1 STS [R5], R6 ;  /* 0x0000000605009388 */ /* 0x0003e20000000800 */
[----:B------:R-:W-:Y:S01]  /*0620*/  BAR.SYNC.DEFER_BLOCKING 0x0 ;  /* 0x0000000000007b1d */ /* 0x000fe20000010000 */
[----:B------:R-:W-:Y:S02]  /*0630*/  ISETP.GT.U32.AND P1, PT, R2, 0x83, PT ;  /* 0x000000830200780c */ /* 0x000fe40003f24070 */
[----:B------:R-:W-:-:S11]  /*0640*/  MOV R2, R7 ;  /* 0x0000000700027202 */ /* 0x000fd60000000f00 */
[----:B-1----:R-:W-:Y:S05]  /*0650*/  @P1 BRA `(.L_x_2) ;  /* 0xfffffffc00d41947 */ /* 0x002fea000383ffff */
.L_x_1:
[----:B------:R-:W-:Y:S05]  /*0660*/  @P0 EXIT ;  /* 0x000000000000094d */ /* 0x000fea0003800000 */
[----:B------:R-:W-:Y:S01]  /*0670*/  LDS R2, [R5+0x80] ;  /* 0x0000800005027984 */ /* 0x000fe20000000800 */
[----:B------:R-:W-:-:S03]  /*0680*/  ISETP.NE.AND P0, PT, R4, RZ, PT ;  /* 0x000000ff0400720c */ /* 0x000fc60003f05270 */
[----:B------:R-:W1:Y:S02]  /*0690*/  LDS R3, [R5] ;  /* 0x0000000005037984 */ /* 0x000e640000000800 */
[----:B-1----:R-:W-:-:S05]  /*06a0*/  FADD R2, R2, R3 ;  /* 0x0000000302027221 */ /* 0x002fca0000000000 */
[----:B------:R-:W-:Y:S04]  /*06b0*/  STS [R5], R2 ;  /* 0x0000000205007388 */ /* 0x000fe80000000800 */
[----:B------:R-:W-:Y:S04]  /*06c0*/  LDS R3, [R5+0x40] ;  /* 0x0000400005037984 */ /* 0x000fe80000000800 */
        /* <DEDUP_REMOVED lines=8> */
[----:B0-----:R-:W0:Y:S02]  /*0750*/  LDS R10, [R5] ;  /* 0x00000000050a7984 */ /* 0x001e240000000800 */
[----:B0-----:R-:W-:-:S05]  /*0760*/  FADD R10, R3, R10 ;  /* 0x0000000a030a7221 */ /* 0x001fca0000000000 */
[----:B------:R-:W-:Y:S04]  /*0770*/  STS [R5], R10 ;  /* 0x0000000a05007388 */ /* 0x000fe80000000800 */
[----:B------:R-:W-:Y:S04]  /*0780*/  LDS R2, [R5+0x8] ;  /* 0x0000080005027984 */ /* 0x000fe80000000800 */
[----:B------:R-:W0:Y:S02]  /*0790*/  LDS R3, [R5] ;  /* 0x0000000005037984 */ /* 0x000e240000000800 */
[----:B0-----:R-:W-:-:S05]  /*07a0*/  FADD R2, R2, R3 ;  /* 0x0000000302027221 */ /* 0x001fca0000000000 */
[----:B------:R-:W-:Y:S04]  /*07b0*/  STS [R5], R2 ;  /* 0x0000000205007388 */ /* 0x000fe80000000800 */
[----:B------:R-:W-:Y:S04]  /*07c0*/  LDS R3, [R5+0x4] ;  /* 0x0000040005037984 */ /* 0x000fe80000000800 */
[----:B------:R-:W0:Y:S02]  /*07d0*/  LDS R6, [R5] ;  /* 0x0000000005067984 */ /* 0x000e240000000800 */
[----:B0-----:R-:W-:-:S05]  /*07e0*/  FADD R6, R3, R6 ;  /* 0x0000000603067221 */ /* 0x001fca0000000000 */
[----:B------:R0:W-:Y:S01]  /*07f0*/  STS [R5], R6 ;  /* 0x0000000605007388 */ /* 0x0001e20000000800 */
[----:B------:R-:W-:Y:S05]  /*0800*/  @P0 EXIT ;  /* 0x000000000000094d */ /* 0x000fea0003800000 */
[----:B------:R-:W1:Y:S01]  /*0810*/  S2UR UR5, SR_CgaCtaId ;  /* 0x00000000000579c3 */ /* 0x000e620000008800 */
[----:B------:R-:W-:-:S07]  /*0820*/  UMOV UR4, 0x400 ;  /* 0x0000040000047882 */ /* 0x000fce0000000000 */
[----:B------:R-:W2:Y:S01]  /*0830*/  LDC.64 R2, c[0x0][0x388] ;  /* 0x0000e200ff027b82 */ /* 0x000ea20000000a00 */
[----:B-1----:R-:W-:Y:S01]  /*0840*/  ULEA UR4, UR5, UR4, 0x18 ;  /* 0x0000000405047291 */ /* 0x002fe2000f8ec0ff */
[----:B--2---:R-:W-:-:S08]  /*0850*/  IMAD.WIDE.U32 R2, R0, 0x4, R2 ;  /* 0x0000000400027825 */ /* 0x004fd000078e0002 */
[----:B0-----:R-:W0:Y:S04]  /*0860*/  LDS R5, [UR4] ;  /* 0x00000004ff057984 */ /* 0x001e280008000800 */
[----:B0-----:R-:W-:Y:S01]  /*0870*/  STG.E desc[UR6][R2.64], R5 ;  /* 0x0000000502007986 */ /* 0x001fe2000c101906 */
[----:B------:R-:W-:Y:S05]  /*0880*/  EXIT ;  /* 0x000000000000794d */ /* 0x000fea0003800000 */
.L_x_3:
[----:B------:R-:W-:-:S00]  /*0890*/  BRA `(.L_x_3) ;  /* 0xfffffffc00fc7947 */ /* 0x000fc0000383ffff */
[----:B------:R-:W-:-:S00]  /*08a0*/  NOP ;  /* 0x0000000000007918 */ /* 0x000fc00000000000 */
        /* <DEDUP_REMOVED lines=13> */
.L_x_4:


//--------------------- .nv.shared._Z6reduceILj32768EEvPfS0_ --------------------------
	.section	.nv.shared._Z6reduceILj32768EEvPfS0_,"aw",@nobits
	.sectionflags	@""
	.align	4
.nv.shared._Z6reduceILj32768EEvPfS0_:
	.zero		2048


//--------------------- .nv.shared.reserved.0     --------------------------
	.section	.nv.shared.reserved.0,"aw",@nobits
	.weak		__nv_reservedSMEM_offset_0_alias
	.size		__nv_reservedSMEM_offset_0_alias, 0, 64
	.other		__nv_reservedSMEM_offset_0_alias,@"STO_CUDA_RESERVED_SHARED STV_DEFAULT"
__nv_reservedSMEM_offset_0_alias:
	.zero		0
	.zero		64


//--------------------- .nv.constant0._Z6reduceILj32768EEvPfS0_ --------------------------
	.section	.nv.constant0._Z6reduceILj32768EEvPfS0_,"a",@progbits
	.sectionflags	@""
	.align	4
.nv.constant0._Z6reduceILj32768EEvPfS0_:
	.zero		912


//--------------------- SYMBOLS --------------------------

	.type		.nv.reservedSmem.offset0,@object
	.size		.nv.reservedSmem.offset0,0x4
	.type		.nv.reservedSmem.cap,@object
	.size		.nv.reservedSmem.cap,0x4
